//
// Generated by NVIDIA NVVM Compiler
//
// Compiler Build ID: CL-36424714
// Cuda compilation tools, release 13.0, V13.0.88
// Based on NVVM 20.0.0
//

.version 9.0
.target sm_100
.address_size 64

	// .globl	_Z8additionPiS_S_i

.visible .entry _Z8additionPiS_S_i(
	.param .u64 .ptr .align 1 _Z8additionPiS_S_i_param_0,
	.param .u64 .ptr .align 1 _Z8additionPiS_S_i_param_1,
	.param .u64 .ptr .align 1 _Z8additionPiS_S_i_param_2,
	.param .u32 _Z8additionPiS_S_i_param_3
)
{
	.reg .pred 	%p<2>;
	.reg .b32 	%r<9>;
	.reg .b64 	%rd<11>;

	ld.param.u64 	%rd1, [_Z8additionPiS_S_i_param_0];
	ld.param.u64 	%rd2, [_Z8additionPiS_S_i_param_1];
	ld.param.u64 	%rd3, [_Z8additionPiS_S_i_param_2];
	ld.param.u32 	%r2, [_Z8additionPiS_S_i_param_3];
	mov.u32 	%r3, %ctaid.x;
	mov.u32 	%r4, %ntid.x;
	mov.u32 	%r5, %tid.x;
	mad.lo.s32 	%r1, %r3, %r4, %r5;
	setp.ge.s32 	%p1, %r1, %r2;
	@%p1 bra 	$L__BB0_2;
	cvta.to.global.u64 	%rd4, %rd1;
	cvta.to.global.u64 	%rd5, %rd2;
	cvta.to.global.u64 	%rd6, %rd3;
	mul.wide.s32 	%rd7, %r1, 4;
	add.s64 	%rd8, %rd4, %rd7;
	ld.global.u32 	%r6, [%rd8];
	add.s64 	%rd9, %rd5, %rd7;
	ld.global.u32 	%r7, [%rd9];
	add.s32 	%r8, %r7, %r6;
	add.s64 	%rd10, %rd6, %rd7;
	st.global.u32 	[%rd10], %r8;
$L__BB0_2:
	bar.sync 	0;
	ret;

}


// ===== COMPILED SASS (sm_100) =====

	.target	sm_100

	.elftype	@"ET_EXEC"


//--------------------- .note.nv.tkinfo           --------------------------
	.section	.note.nv.tkinfo,"",@"SHT_NOTE"
	.sectionflags	@"SHF_NOTE_NV_TKINFO"
	.tkinfo
        /*0018*/ 	.word	0x00000002
        /*0030*/ 	.string	""
        /*0030*/ 	.string	"ptxas"
        /*0030*/ 	.string	"Cuda compilation tools, release 13.0, V13.0.88"
        /*0030*/ 	.string	"Build cuda_13.0.r13.0/compiler.36424714_0"
        /*0030*/ 	.string	"-arch sm_100 -m 64 "



//--------------------- .note.nv.cuinfo           --------------------------
	.section	.note.nv.cuinfo,"",@"SHT_NOTE"
	.sectionflags	@"SHF_NOTE_NV_CUINFO"
        /*0018*/ 	.short	0x0002
        /*001a*/ 	.short	0x0064
        /*001c*/ 	.short	0x0082
	.zero		2


//--------------------- .nv.info                  --------------------------
	.section	.nv.info,"",@"SHT_CUDA_INFO"
	.align	4


	//----- nvinfo : EIATTR_REGCOUNT
	.align		4
        /*0000*/ 	.byte	0x04, 0x2f
        /*0002*/ 	.short	(.L_1 - .L_0)
	.align		4
.L_0:
        /*0004*/ 	.word	index@(_Z8additionPiS_S_i)
        /*0008*/ 	.word	0x0000000c


	//----- nvinfo : EIATTR_FRAME_SIZE
	.align		4
.L_1:
        /*000c*/ 	.byte	0x04, 0x11
        /*000e*/ 	.short	(.L_3 - .L_2)
	.align		4
.L_2:
        /*0010*/ 	.word	index@(_Z8additionPiS_S_i)
        /*0014*/ 	.word	0x00000000


	//----- nvinfo : EIATTR_MIN_STACK_SIZE
	.align		4
.L_3:
        /*0018*/ 	.byte	0x04, 0x12
        /*001a*/ 	.short	(.L_5 - .L_4)
	.align		4
.L_4:
        /*001c*/ 	.word	index@(_Z8additionPiS_S_i)
        /*0020*/ 	.word	0x00000000
.L_5:


//--------------------- .nv.compat                --------------------------
	.section	.nv.compat,"",@"SHT_CUDA_COMPAT_INFO"
	.align	4
        /*0000*/ 	.byte	0x02, 0x09, 0x00, 0x00, 0x02, 0x02, 0x01, 0x00, 0x02, 0x05, 0x05, 0x00, 0x03, 0x07, 0x01, 0x01
        /*0010*/ 	.byte	0x02, 0x03, 0x00, 0x00, 0x02, 0x06, 0x01, 0x00, 0x04, 0x0b, 0x08, 0x00, 0x09, 0x00, 0x00, 0x00
        /*0020*/ 	.byte	0x00, 0x00, 0x00, 0x00


//--------------------- .nv.info._Z8additionPiS_S_i --------------------------
	.section	.nv.info._Z8additionPiS_S_i,"",@"SHT_CUDA_INFO"
	.sectionflags	@""
	.align	4


	//----- nvinfo : EIATTR_CUDA_API_VERSION
	.align		4
        /*0000*/ 	.byte	0x04, 0x37
        /*0002*/ 	.short	(.L_7 - .L_6)
.L_6:
        /*0004*/ 	.word	0x00000082


	//----- nvinfo : EIATTR_KPARAM_INFO
	.align		4
.L_7:
        /*0008*/ 	.byte	0x04, 0x17
        /*000a*/ 	.short	(.L_9 - .L_8)
.L_8:
        /*000c*/ 	.word	0x00000000
        /*0010*/ 	.short	0x0003
        /*0012*/ 	.short	0x0018
        /*0014*/ 	.byte	0x00, 0xf0, 0x11, 0x00


	//----- nvinfo : EIATTR_KPARAM_INFO
	.align		4
.L_9:
        /*0018*/ 	.byte	0x04, 0x17
        /*001a*/ 	.short	(.L_11 - .L_10)
.L_10:
        /*001c*/ 	.word	0x00000000
        /*0020*/ 	.short	0x0002
        /*0022*/ 	.short	0x0010
        /*0024*/ 	.byte	0x00, 0xf5, 0x21, 0x00


	//----- nvinfo : EIATTR_KPARAM_INFO
	.align		4
.L_11:
        /*0028*/ 	.byte	0x04, 0x17
        /*002a*/ 	.short	(.L_13 - .L_12)
.L_12:
        /*002c*/ 	.word	0x00000000
        /*0030*/ 	.short	0x0001
        /*0032*/ 	.short	0x0008
        /*0034*/ 	.byte	0x00, 0xf5, 0x21, 0x00


	//----- nvinfo : EIATTR_KPARAM_INFO
	.align		4
.L_13:
        /*0038*/ 	.byte	0x04, 0x17
        /*003a*/ 	.short	(.L_15 - .L_14)
.L_14:
        /*003c*/ 	.word	0x00000000
        /*0040*/ 	.short	0x0000
        /*0042*/ 	.short	0x0000
        /*0044*/ 	.byte	0x00, 0xf5, 0x21, 0x00


	//----- nvinfo : EIATTR_SPARSE_MMA_MASK
	.align		4
.L_15:
        /*0048*/ 	.byte	0x03, 0x50
        /*004a*/ 	.short	0x0000


	//----- nvinfo : EIATTR_MAXREG_COUNT
	.align		4
        /*004c*/ 	.byte	0x03, 0x1b
        /*004e*/ 	.short	0x00ff


	//----- nvinfo : EIATTR_NUM_BARRIERS
	.align		4
        /*0050*/ 	.byte	0x02, 0x4c
        /*0052*/ 	.byte	0x01
	.zero		1


	//----- nvinfo : EIATTR_MERCURY_ISA_VERSION
	.align		4
        /*0054*/ 	.byte	0x03, 0x5f
        /*0056*/ 	.short	0x0101


	//----- nvinfo : EIATTR_VRC_CTA_INIT_COUNT
	.align		4
        /*0058*/ 	.byte	0x02, 0x4a
	.zero		1
	.zero		1


	//----- nvinfo : EIATTR_EXIT_INSTR_OFFSETS
	.align		4
        /*005c*/ 	.byte	0x04, 0x1c
        /*005e*/ 	.short	(.L_17 - .L_16)


	//   ....[0]....
.L_16:
        /*0060*/ 	.word	0x00000160


	//----- nvinfo : EIATTR_CRS_STACK_SIZE
	.align		4
.L_17:
        /*0064*/ 	.byte	0x04, 0x1e
        /*0066*/ 	.short	(.L_19 - .L_18)
.L_18:
        /*0068*/ 	.word	0x00000000


	//----- nvinfo : EIATTR_CBANK_PARAM_SIZE
	.align		4
.L_19:
        /*006c*/ 	.byte	0x03, 0x19
        /*006e*/ 	.short	0x001c


	//----- nvinfo : EIATTR_PARAM_CBANK
	.align		4
        /*0070*/ 	.byte	0x04, 0x0a
        /*0072*/ 	.short	(.L_21 - .L_20)
	.align		4
.L_20:
        /*0074*/ 	.word	index@(.nv.constant0._Z8additionPiS_S_i)
        /*0078*/ 	.short	0x0380
        /*007a*/ 	.short	0x001c


	//----- nvinfo : EIATTR_SW_WAR
	.align		4
.L_21:
        /*007c*/ 	.byte	0x04, 0x36
        /*007e*/ 	.short	(.L_23 - .L_22)
.L_22:
        /*0080*/ 	.word	0x00000008
.L_23:


//--------------------- .nv.callgraph             --------------------------
	.section	.nv.callgraph,"",@"SHT_CUDA_CALLGRAPH"
	.align	4
	.sectionentsize	8
	.align		4
        /*0000*/ 	.word	0x00000000
	.align		4
        /*0004*/ 	.word	0xffffffff
	.align		4
        /*0008*/ 	.word	0x00000000
	.align		4
        /*000c*/ 	.word	0xfffffffe
	.align		4
        /*0010*/ 	.word	0x00000000
	.align		4
        /*0014*/ 	.word	0xfffffffd
	.align		4
        /*0018*/ 	.word	0x00000000
	.align		4
        /*001c*/ 	.word	0xfffffffc


//--------------------- .text._Z8additionPiS_S_i  --------------------------
	.section	.text._Z8additionPiS_S_i,"ax",@progbits
	.align	128
        .global         _Z8additionPiS_S_i
        .type           _Z8additionPiS_S_i,@function
        .size           _Z8additionPiS_S_i,(.L_x_3 - _Z8additionPiS_S_i)
        .other          _Z8additionPiS_S_i,@"STO_CUDA_ENTRY STV_DEFAULT"
_Z8additionPiS_S_i:
.text._Z8additionPiS_S_i:
[----:B------:R-:W-:Y:S01]  /*0000*/  LDC R1, c[0x0][0x37c] ;  /* 0x0000df00ff017b82 */ /* 0x000fe20000000800 */
[----:B------:R-:W0:Y:S07]  /*0010*/  S2R R0, SR_TID.X ;  /* 0x0000000000007919 */ /* 0x000e2e0000002100 */
[----:B------:R-:W0:Y:S01]  /*0020*/  S2UR UR4, SR_CTAID.X ;  /* 0x00000000000479c3 */ /* 0x000e220000002500 */
[----:B------:R-:W1:Y:S01]  /*0030*/  LDCU UR5, c[0x0][0x398] ;  /* 0x00007300ff0577ac */ /* 0x000e620008000800 */
[----:B------:R-:W-:Y:S06]  /*0040*/  BSSY.RECONVERGENT B0, `(.L_x_0) ;  /* 0x0000010000007945 */ /* 0x000fec0003800200 */
[----:B------:R-:W0:Y:S02]  /*0050*/  LDC R9, c[0x0][0x360] ;  /* 0x0000d800ff097b82 */ /* 0x000e240000000800 */
[----:B0-----:R-:W-:-:S05]  /*0060*/  IMAD R9, R9, UR4, R0 ;  /* 0x0000000409097c24 */ /* 0x001fca000f8e0200 */
[----:B-1----:R-:W-:-:S13]  /*0070*/  ISETP.GE.AND P0, PT, R9, UR5, PT ;  /* 0x0000000509007c0c */ /* 0x002fda000bf06270 */
[----:B------:R-:W-:Y:S05]  /*0080*/  @P0 BRA `(.L_x_1) ;  /* 0x00000000002c0947 */ /* 0x000fea0003800000 */
[----:B------:R-:W0:Y:S01]  /*0090*/  LDC.64 R2, c[0x0][0x380] ;  /* 0x0000e000ff027b82 */ /* 0x000e220000000a00 */
[----:B------:R-:W1:Y:S07]  /*00a0*/  LDCU.64 UR4, c[0x0][0x358] ;  /* 0x00006b00ff0477ac */ /* 0x000e6e0008000a00 */
[----:B------:R-:W2:Y:S08]  /*00b0*/  LDC.64 R4, c[0x0][0x388] ;  /* 0x0000e200ff047b82 */ /* 0x000eb00000000a00 */
[----:B------:R-:W3:Y:S01]  /*00c0*/  LDC.64 R6, c[0x0][0x390] ;  /* 0x0000e400ff067b82 */ /* 0x000ee20000000a00 */
[----:B0-----:R-:W-:-:S06]  /*00d0*/  IMAD.WIDE R2, R9, 0x4, R2 ;  /* 0x0000000409027825 */ /* 0x001fcc00078e0202 */
[----:B-1----:R-:W4:Y:S01]  /*00e0*/  LDG.E R2, desc[UR4][R2.64] ;  /* 0x0000000402027981 */ /* 0x002f22000c1e1900 */
[----:B--2---:R-:W-:-:S06]  /*00f0*/  IMAD.WIDE R4, R9, 0x4, R4 ;  /* 0x0000000409047825 */ /* 0x004fcc00078e0204 */
[----:B------:R-:W4:Y:S01]  /*0100*/  LDG.E R5, desc[UR4][R4.64] ;  /* 0x0000000404057981 */ /* 0x000f22000c1e1900 */
[----:B---3--:R-:W-:Y:S01]  /*0110*/  IMAD.WIDE R6, R9, 0x4, R6 ;  /* 0x0000000409067825 */ /* 0x008fe200078e0206 */
[----:B----4-:R-:W-:-:S05]  /*0120*/  IADD3 R9, PT, PT, R2, R5, RZ ;  /* 0x0000000502097210 */ /* 0x010fca0007ffe0ff */
[----:B------:R0:W-:Y:S02]  /*0130*/  STG.E desc[UR4][R6.64], R9 ;  /* 0x0000000906007986 */ /* 0x0001e4000c101904 */
.L_x_1:
[----:B------:R-:W-:Y:S05]  /*0140*/  BSYNC.RECONVERGENT B0 ;  /* 0x0000000000007941 */ /* 0x000fea0003800200 */
.L_x_0:
[----:B------:R-:W-:Y:S06]  /*0150*/  BAR.SYNC.DEFER_BLOCKING 0x0 ;  /* 0x0000000000007b1d */ /* 0x000fec0000010000 */
[----:B------:R-:W-:Y:S05]  /*0160*/  EXIT ;  /* 0x000000000000794d */ /* 0x000fea0003800000 */
.L_x_2:
[----:B------:R-:W-:-:S00]  /*0170*/  BRA `(.L_x_2) ;  /* 0xfffffffc00fc7947 */ /* 0x000fc0000383ffff */
[----:B------:R-:W-:-:S00]  /*0180*/  NOP ;  /* 0x0000000000007918 */ /* 0x000fc00000000000 */
[----:B------:R-:W-:-:S00]  /*0190*/  NOP ;  /* 0x0000000000007918 */ /* 0x000fc00000000000 */
[----:B------:R-:W-:-:S00]  /*01a0*/  NOP ;  /* 0x0000000000007918 */ /* 0x000fc00000000000 */
[----:B------:R-:W-:-:S00]  /*01b0*/  NOP ;  /* 0x0000000000007918 */ /* 0x000fc00000000000 */
[----:B------:R-:W-:-:S00]  /*01c0*/  NOP ;  /* 0x0000000000007918 */ /* 0x000fc00000000000 */
[----:B------:R-:W-:-:S00]  /*01d0*/  NOP ;  /* 0x0000000000007918 */ /* 0x000fc00000000000 */
[----:B------:R-:W-:-:S00]  /*01e0*/  NOP ;  /* 0x0000000000007918 */ /* 0x000fc00000000000 */
[----:B------:R-:W-:-:S00]  /*01f0*/  NOP ;  /* 0x0000000000007918 */ /* 0x000fc00000000000 */
.L_x_3:


//--------------------- .nv.shared.reserved.0     --------------------------
	.section	.nv.shared.reserved.0,"aw",@nobits
	.weak		__nv_reservedSMEM_offset_0_alias
	.size		__nv_reservedSMEM_offset_0_alias, 0, 64
	.other		__nv_reservedSMEM_offset_0_alias,@"STO_CUDA_RESERVED_SHARED STV_DEFAULT"
__nv_reservedSMEM_offset_0_alias:
	.zero		0
	.zero		64


//--------------------- .nv.constant0._Z8additionPiS_S_i --------------------------
	.section	.nv.constant0._Z8additionPiS_S_i,"a",@progbits
	.sectionflags	@""
	.align	4
.nv.constant0._Z8additionPiS_S_i:
	.zero		924


//--------------------- SYMBOLS --------------------------

	.type		.nv.reservedSmem.offset0,@object
	.size		.nv.reservedSmem.offset0,0x4
